//
// Generated by NVIDIA NVVM Compiler
//
// Compiler Build ID: CL-36424714
// Cuda compilation tools, release 13.0, V13.0.88
// Based on NVVM 20.0.0
//

.version 9.0
.target sm_100
.address_size 64

	// .globl	_Z12MaxValKernelPfS_i
// _ZZ15reductionMaxValiPfE6sarray has been demoted

.visible .entry _Z12MaxValKernelPfS_i(
	.param .u64 .ptr .align 1 _Z12MaxValKernelPfS_i_param_0,
	.param .u64 .ptr .align 1 _Z12MaxValKernelPfS_i_param_1,
	.param .u32 _Z12MaxValKernelPfS_i_param_2
)
{
	.reg .pred 	%p<12>;
	.reg .b32 	%r<27>;
	.reg .b32 	%f<30>;
	.reg .b64 	%rd<7>;
	// demoted variable
	.shared .align 4 .b8 _ZZ15reductionMaxValiPfE6sarray[2048];
	ld.param.u64 	%rd1, [_Z12MaxValKernelPfS_i_param_0];
	ld.param.u64 	%rd2, [_Z12MaxValKernelPfS_i_param_1];
	ld.param.u32 	%r3, [_Z12MaxValKernelPfS_i_param_2];
	mov.u32 	%r1, %tid.x;
	shl.b32 	%r4, %r1, 2;
	mov.u32 	%r5, _ZZ15reductionMaxValiPfE6sarray;
	add.s32 	%r2, %r5, %r4;
	mov.b32 	%r6, 0;
	st.shared.u32 	[%r2], %r6;
	setp.ge.s32 	%p1, %r1, %r3;
	@%p1 bra 	$L__BB0_2;
	cvta.to.global.u64 	%rd3, %rd1;
	mul.wide.u32 	%rd4, %r1, 4;
	add.s64 	%rd5, %rd3, %rd4;
	ld.global.f32 	%f1, [%rd5];
	st.shared.f32 	[%r2], %f1;
$L__BB0_2:
	setp.ge.s32 	%p2, %r1, %r3;
	bar.sync 	0;
	@%p2 bra 	$L__BB0_4;
	ld.shared.f32 	%f2, [%r2];
	xor.b32  	%r8, %r4, 1024;
	add.s32 	%r10, %r5, %r8;
	ld.shared.f32 	%f3, [%r10];
	setp.gt.f32 	%p3, %f3, %f2;
	selp.f32 	%f4, %f3, %f2, %p3;
	bar.sync 	0;
	st.shared.f32 	[%r2], %f4;
	bar.sync 	0;
	ld.shared.f32 	%f5, [%r2];
	xor.b32  	%r11, %r4, 512;
	add.s32 	%r12, %r5, %r11;
	ld.shared.f32 	%f6, [%r12];
	setp.gt.f32 	%p4, %f6, %f5;
	selp.f32 	%f7, %f6, %f5, %p4;
	bar.sync 	0;
	st.shared.f32 	[%r2], %f7;
	bar.sync 	0;
	ld.shared.f32 	%f8, [%r2];
	xor.b32  	%r13, %r4, 256;
	add.s32 	%r14, %r5, %r13;
	ld.shared.f32 	%f9, [%r14];
	setp.gt.f32 	%p5, %f9, %f8;
	selp.f32 	%f10, %f9, %f8, %p5;
	bar.sync 	0;
	st.shared.f32 	[%r2], %f10;
	bar.sync 	0;
	ld.shared.f32 	%f11, [%r2];
	xor.b32  	%r15, %r4, 128;
	add.s32 	%r16, %r5, %r15;
	ld.shared.f32 	%f12, [%r16];
	setp.gt.f32 	%p6, %f12, %f11;
	selp.f32 	%f13, %f12, %f11, %p6;
	bar.sync 	0;
	st.shared.f32 	[%r2], %f13;
	bar.sync 	0;
	ld.shared.f32 	%f14, [%r2];
	xor.b32  	%r17, %r4, 64;
	add.s32 	%r18, %r5, %r17;
	ld.shared.f32 	%f15, [%r18];
	setp.gt.f32 	%p7, %f15, %f14;
	selp.f32 	%f16, %f15, %f14, %p7;
	bar.sync 	0;
	st.shared.f32 	[%r2], %f16;
	bar.sync 	0;
	ld.shared.f32 	%f17, [%r2];
	xor.b32  	%r19, %r4, 32;
	add.s32 	%r20, %r5, %r19;
	ld.shared.f32 	%f18, [%r20];
	setp.gt.f32 	%p8, %f18, %f17;
	selp.f32 	%f19, %f18, %f17, %p8;
	bar.sync 	0;
	st.shared.f32 	[%r2], %f19;
	bar.sync 	0;
	ld.shared.f32 	%f20, [%r2];
	xor.b32  	%r21, %r4, 16;
	add.s32 	%r22, %r5, %r21;
	ld.shared.f32 	%f21, [%r22];
	setp.gt.f32 	%p9, %f21, %f20;
	selp.f32 	%f22, %f21, %f20, %p9;
	bar.sync 	0;
	st.shared.f32 	[%r2], %f22;
	bar.sync 	0;
	ld.shared.f32 	%f23, [%r2];
	xor.b32  	%r23, %r4, 8;
	add.s32 	%r24, %r5, %r23;
	ld.shared.f32 	%f24, [%r24];
	setp.gt.f32 	%p10, %f24, %f23;
	selp.f32 	%f25, %f24, %f23, %p10;
	bar.sync 	0;
	st.shared.f32 	[%r2], %f25;
	bar.sync 	0;
	ld.shared.f32 	%f26, [%r2];
	xor.b32  	%r25, %r4, 4;
	add.s32 	%r26, %r5, %r25;
	ld.shared.f32 	%f27, [%r26];
	setp.gt.f32 	%p11, %f27, %f26;
	selp.f32 	%f28, %f27, %f26, %p11;
	bar.sync 	0;
	st.shared.f32 	[%r2], %f28;
	bar.sync 	0;
$L__BB0_4:
	cvta.to.global.u64 	%rd6, %rd2;
	ld.shared.f32 	%f29, [_ZZ15reductionMaxValiPfE6sarray];
	st.global.f32 	[%rd6], %f29;
	ret;

}


// ===== COMPILED SASS (sm_100) =====

	.target	sm_100

	.elftype	@"ET_EXEC"


//--------------------- .note.nv.tkinfo           --------------------------
	.section	.note.nv.tkinfo,"",@"SHT_NOTE"
	.sectionflags	@"SHF_NOTE_NV_TKINFO"
	.tkinfo
        /*0018*/ 	.word	0x00000002
        /*0030*/ 	.string	""
        /*0030*/ 	.string	"ptxas"
        /*0030*/ 	.string	"Cuda compilation tools, release 13.0, V13.0.88"
        /*0030*/ 	.string	"Build cuda_13.0.r13.0/compiler.36424714_0"
        /*0030*/ 	.string	"-arch sm_100 -m 64 "



//--------------------- .note.nv.cuinfo           --------------------------
	.section	.note.nv.cuinfo,"",@"SHT_NOTE"
	.sectionflags	@"SHF_NOTE_NV_CUINFO"
        /*0018*/ 	.short	0x0002
        /*001a*/ 	.short	0x0064
        /*001c*/ 	.short	0x0082
	.zero		2


//--------------------- .nv.info                  --------------------------
	.section	.nv.info,"",@"SHT_CUDA_INFO"
	.align	4


	//----- nvinfo : EIATTR_REGCOUNT
	.align		4
        /*0000*/ 	.byte	0x04, 0x2f
        /*0002*/ 	.short	(.L_1 - .L_0)
	.align		4
.L_0:
        /*0004*/ 	.word	index@(_Z12MaxValKernelPfS_i)
        /*0008*/ 	.word	0x0000000c


	//----- nvinfo : EIATTR_FRAME_SIZE
	.align		4
.L_1:
        /*000c*/ 	.byte	0x04, 0x11
        /*000e*/ 	.short	(.L_3 - .L_2)
	.align		4
.L_2:
        /*0010*/ 	.word	index@(_Z12MaxValKernelPfS_i)
        /*0014*/ 	.word	0x00000000


	//----- nvinfo : EIATTR_MIN_STACK_SIZE
	.align		4
.L_3:
        /*0018*/ 	.byte	0x04, 0x12
        /*001a*/ 	.short	(.L_5 - .L_4)
	.align		4
.L_4:
        /*001c*/ 	.word	index@(_Z12MaxValKernelPfS_i)
        /*0020*/ 	.word	0x00000000
.L_5:


//--------------------- .nv.compat                --------------------------
	.section	.nv.compat,"",@"SHT_CUDA_COMPAT_INFO"
	.align	4
        /*0000*/ 	.byte	0x02, 0x09, 0x00, 0x00, 0x02, 0x02, 0x01, 0x00, 0x02, 0x05, 0x05, 0x00, 0x03, 0x07, 0x01, 0x01
        /*0010*/ 	.byte	0x02, 0x03, 0x00, 0x00, 0x02, 0x06, 0x01, 0x00, 0x04, 0x0b, 0x08, 0x00, 0x09, 0x00, 0x00, 0x00
        /*0020*/ 	.byte	0x00, 0x00, 0x00, 0x00


//--------------------- .nv.info._Z12MaxValKernelPfS_i --------------------------
	.section	.nv.info._Z12MaxValKernelPfS_i,"",@"SHT_CUDA_INFO"
	.sectionflags	@""
	.align	4


	//----- nvinfo : EIATTR_CUDA_API_VERSION
	.align		4
        /*0000*/ 	.byte	0x04, 0x37
        /*0002*/ 	.short	(.L_7 - .L_6)
.L_6:
        /*0004*/ 	.word	0x00000082


	//----- nvinfo : EIATTR_KPARAM_INFO
	.align		4
.L_7:
        /*0008*/ 	.byte	0x04, 0x17
        /*000a*/ 	.short	(.L_9 - .L_8)
.L_8:
        /*000c*/ 	.word	0x00000000
        /*0010*/ 	.short	0x0002
        /*0012*/ 	.short	0x0010
        /*0014*/ 	.byte	0x00, 0xf0, 0x11, 0x00


	//----- nvinfo : EIATTR_KPARAM_INFO
	.align		4
.L_9:
        /*0018*/ 	.byte	0x04, 0x17
        /*001a*/ 	.short	(.L_11 - .L_10)
.L_10:
        /*001c*/ 	.word	0x00000000
        /*0020*/ 	.short	0x0001
        /*0022*/ 	.short	0x0008
        /*0024*/ 	.byte	0x00, 0xf5, 0x21, 0x00


	//----- nvinfo : EIATTR_KPARAM_INFO
	.align		4
.L_11:
        /*0028*/ 	.byte	0x04, 0x17
        /*002a*/ 	.short	(.L_13 - .L_12)
.L_12:
        /*002c*/ 	.word	0x00000000
        /*0030*/ 	.short	0x0000
        /*0032*/ 	.short	0x0000
        /*0034*/ 	.byte	0x00, 0xf5, 0x21, 0x00


	//----- nvinfo : EIATTR_SPARSE_MMA_MASK
	.align		4
.L_13:
        /*0038*/ 	.byte	0x03, 0x50
        /*003a*/ 	.short	0x0000


	//----- nvinfo : EIATTR_MAXREG_COUNT
	.align		4
        /*003c*/ 	.byte	0x03, 0x1b
        /*003e*/ 	.short	0x00ff


	//----- nvinfo : EIATTR_NUM_BARRIERS
	.align		4
        /*0040*/ 	.byte	0x02, 0x4c
        /*0042*/ 	.byte	0x01
	.zero		1


	//----- nvinfo : EIATTR_MERCURY_ISA_VERSION
	.align		4
        /*0044*/ 	.byte	0x03, 0x5f
        /*0046*/ 	.short	0x0101


	//----- nvinfo : EIATTR_VRC_CTA_INIT_COUNT
	.align		4
        /*0048*/ 	.byte	0x02, 0x4a
	.zero		1
	.zero		1


	//----- nvinfo : EIATTR_EXIT_INSTR_OFFSETS
	.align		4
        /*004c*/ 	.byte	0x04, 0x1c
        /*004e*/ 	.short	(.L_15 - .L_14)


	//   ....[0]....
.L_14:
        /*0050*/ 	.word	0x000005c0


	//----- nvinfo : EIATTR_CRS_STACK_SIZE
	.align		4
.L_15:
        /*0054*/ 	.byte	0x04, 0x1e
        /*0056*/ 	.short	(.L_17 - .L_16)
.L_16:
        /*0058*/ 	.word	0x00000000


	//----- nvinfo : EIATTR_CBANK_PARAM_SIZE
	.align		4
.L_17:
        /*005c*/ 	.byte	0x03, 0x19
        /*005e*/ 	.short	0x0014


	//----- nvinfo : EIATTR_PARAM_CBANK
	.align		4
        /*0060*/ 	.byte	0x04, 0x0a
        /*0062*/ 	.short	(.L_19 - .L_18)
	.align		4
.L_18:
        /*0064*/ 	.word	index@(.nv.constant0._Z12MaxValKernelPfS_i)
        /*0068*/ 	.short	0x0380
        /*006a*/ 	.short	0x0014


	//----- nvinfo : EIATTR_SW_WAR
	.align		4
.L_19:
        /*006c*/ 	.byte	0x04, 0x36
        /*006e*/ 	.short	(.L_21 - .L_20)
.L_20:
        /*0070*/ 	.word	0x00000008
.L_21:


//--------------------- .nv.callgraph             --------------------------
	.section	.nv.callgraph,"",@"SHT_CUDA_CALLGRAPH"
	.align	4
	.sectionentsize	8
	.align		4
        /*0000*/ 	.word	0x00000000
	.align		4
        /*0004*/ 	.word	0xffffffff
	.align		4
        /*0008*/ 	.word	0x00000000
	.align		4
        /*000c*/ 	.word	0xfffffffe
	.align		4
        /*0010*/ 	.word	0x00000000
	.align		4
        /*0014*/ 	.word	0xfffffffd
	.align		4
        /*0018*/ 	.word	0x00000000
	.align		4
        /*001c*/ 	.word	0xfffffffc


//--------------------- .text._Z12MaxValKernelPfS_i --------------------------
	.section	.text._Z12MaxValKernelPfS_i,"ax",@progbits
	.align	128
        .global         _Z12MaxValKernelPfS_i
        .type           _Z12MaxValKernelPfS_i,@function
        .size           _Z12MaxValKernelPfS_i,(.L_x_2 - _Z12MaxValKernelPfS_i)
        .other          _Z12MaxValKernelPfS_i,@"STO_CUDA_ENTRY STV_DEFAULT"
_Z12MaxValKernelPfS_i:
.text._Z12MaxValKernelPfS_i:
[----:B------:R-:W-:Y:S01]  /*0000*/  LDC R1, c[0x0][0x37c] ;  /* 0x0000df00ff017b82 */ /* 0x000fe20000000800 */
[----:B------:R-:W0:Y:S01]  /*0010*/  S2R R5, SR_TID.X ;  /* 0x0000000000057919 */ /* 0x000e220000002100 */
[----:B------:R-:W0:Y:S01]  /*0020*/  LDCU UR4, c[0x0][0x390] ;  /* 0x00007200ff0477ac */ /* 0x000e220008000800 */
[----:B------:R-:W-:Y:S01]  /*0030*/  IMAD.MOV.U32 R7, RZ, RZ, RZ ;  /* 0x000000ffff077224 */ /* 0x000fe200078e00ff */
[----:B------:R-:W1:Y:S01]  /*0040*/  LDCU.64 UR6, c[0x0][0x358] ;  /* 0x00006b00ff0677ac */ /* 0x000e620008000a00 */
[----:B0-----:R-:W-:-:S13]  /*0050*/  ISETP.GE.AND P0, PT, R5, UR4, PT ;  /* 0x0000000405007c0c */ /* 0x001fda000bf06270 */
[----:B------:R-:W0:Y:S02]  /*0060*/  @!P0 LDC.64 R2, c[0x0][0x380] ;  /* 0x0000e000ff028b82 */ /* 0x000e240000000a00 */
[----:B0-----:R-:W-:-:S05]  /*0070*/  @!P0 IMAD.WIDE.U32 R2, R5, 0x4, R2 ;  /* 0x0000000405028825 */ /* 0x001fca00078e0002 */
[----:B-1----:R-:W2:Y:S01]  /*0080*/  @!P0 LDG.E R7, desc[UR6][R2.64] ;  /* 0x0000000602078981 */ /* 0x002ea2000c1e1900 */
[----:B------:R-:W0:Y:S01]  /*0090*/  S2UR UR5, SR_CgaCtaId ;  /* 0x00000000000579c3 */ /* 0x000e220000008800 */
[----:B------:R-:W-:Y:S01]  /*00a0*/  UMOV UR4, 0x400 ;  /* 0x0000040000047882 */ /* 0x000fe20000000000 */
[----:B------:R-:W-:Y:S01]  /*00b0*/  IMAD.SHL.U32 R0, R5, 0x4, RZ ;  /* 0x0000000405007824 */ /* 0x000fe200078e00ff */
[----:B0-----:R-:W-:-:S09]  /*00c0*/  ULEA UR4, UR5, UR4, 0x18 ;  /* 0x0000000405047291 */ /* 0x001fd2000f8ec0ff */
[----:B--2---:R0:W-:Y:S01]  /*00d0*/  STS [R0+UR4], R7 ;  /* 0x0000000700007988 */ /* 0x0041e20008000804 */
[----:B------:R-:W-:Y:S06]  /*00e0*/  BAR.SYNC.DEFER_BLOCKING 0x0 ;  /* 0x0000000000007b1d */ /* 0x000fec0000010000 */
[----:B------:R-:W-:Y:S05]  /*00f0*/  @P0 BRA `(.L_x_0) ;  /* 0x0000000400240947 */ /* 0x000fea0003800000 */
[C---:B------:R-:W-:Y:S01]  /*0100*/  LOP3.LUT R3, R0.reuse, 0x400, RZ, 0x3c, !PT ;  /* 0x0000040000037812 */ /* 0x040fe200078e3cff */
[----:B------:R-:W-:Y:S01]  /*0110*/  LDS R2, [R0+UR4] ;  /* 0x0000000400027984 */ /* 0x000fe20008000800 */
[----:B------:R-:W-:Y:S05]  /*0120*/  WARPSYNC.ALL ;  /* 0x0000000000007948 */ /* 0x000fea0003800000 */
[----:B------:R-:W1:Y:S01]  /*0130*/  LDS R3, [R3+UR4] ;  /* 0x0000000403037984 */ /* 0x000e620008000800 */
[----:B------:R-:W-:Y:S01]  /*0140*/  LOP3.LUT R4, R0, 0x200, RZ, 0x3c, !PT ;  /* 0x0000020000047812 */ /* 0x000fe200078e3cff */
[----:B------:R-:W-:Y:S01]  /*0150*/  BAR.SYNC.DEFER_BLOCKING 0x0 ;  /* 0x0000000000007b1d */ /* 0x000fe20000010000 */
[----:B-1----:R-:W-:-:S04]  /*0160*/  FSETP.GT.AND P0, PT, R3, R2, PT ;  /* 0x000000020300720b */ /* 0x002fc80003f04000 */
[----:B------:R-:W-:Y:S02]  /*0170*/  FSEL R5, R3, R2, P0 ;  /* 0x0000000203057208 */ /* 0x000fe40000000000 */
[----:B------:R-:W-:-:S03]  /*0180*/  LOP3.LUT R3, R0, 0x100, RZ, 0x3c, !PT ;  /* 0x0000010000037812 */ /* 0x000fc600078e3cff */
[----:B------:R-:W-:Y:S01]  /*0190*/  STS [R0+UR4], R5 ;  /* 0x0000000500007988 */ /* 0x000fe20008000804 */
[----:B------:R-:W-:Y:S06]  /*01a0*/  BAR.SYNC.DEFER_BLOCKING 0x0 ;  /* 0x0000000000007b1d */ /* 0x000fec0000010000 */
[----:B0-----:R0:W-:Y:S04]  /*01b0*/  LDS R7, [R4+UR4] ;  /* 0x0000000404077984 */ /* 0x0011e80008000800 */
[----:B------:R-:W1:Y:S01]  /*01c0*/  LDS R2, [R0+UR4] ;  /* 0x0000000400027984 */ /* 0x000e620008000800 */
[----:B0-----:R-:W-:Y:S01]  /*01d0*/  LOP3.LUT R4, R0, 0x80, RZ, 0x3c, !PT ;  /* 0x0000008000047812 */ /* 0x001fe200078e3cff */
[----:B------:R-:W-:Y:S01]  /*01e0*/  BAR.SYNC.DEFER_BLOCKING 0x0 ;  /* 0x0000000000007b1d */ /* 0x000fe20000010000 */
[----:B-1----:R-:W-:-:S04]  /*01f0*/  FSETP.GT.AND P0, PT, R7, R2, PT ;  /* 0x000000020700720b */ /* 0x002fc80003f04000 */
[----:B------:R-:W-:-:S05]  /*0200*/  FSEL R7, R7, R2, P0 ;  /* 0x0000000207077208 */ /* 0x000fca0000000000 */
[----:B------:R-:W-:Y:S01]  /*0210*/  STS [R0+UR4], R7 ;  /* 0x0000000700007988 */ /* 0x000fe20008000804 */
[----:B------:R-:W-:Y:S06]  /*0220*/  BAR.SYNC.DEFER_BLOCKING 0x0 ;  /* 0x0000000000007b1d */ /* 0x000fec0000010000 */
[----:B------:R-:W-:Y:S04]  /*0230*/  LDS R3, [R3+UR4] ;  /* 0x0000000403037984 */ /* 0x000fe80008000800 */
[----:B------:R-:W0:Y:S01]  /*0240*/  LDS R2, [R0+UR4] ;  /* 0x0000000400027984 */ /* 0x000e220008000800 */
[----:B------:R-:W-:Y:S01]  /*0250*/  BAR.SYNC.DEFER_BLOCKING 0x0 ;  /* 0x0000000000007b1d */ /* 0x000fe20000010000 */
[----:B0-----:R-:W-:-:S04]  /*0260*/  FSETP.GT.AND P0, PT, R3, R2, PT ;  /* 0x000000020300720b */ /* 0x001fc80003f04000 */
[----:B------:R-:W-:Y:S02]  /*0270*/  FSEL R5, R3, R2, P0 ;  /* 0x0000000203057208 */ /* 0x000fe40000000000 */
[----:B------:R-:W-:-:S03]  /*0280*/  LOP3.LUT R3, R0, 0x40, RZ, 0x3c, !PT ;  /* 0x0000004000037812 */ /* 0x000fc600078e3cff */
[----:B------:R-:W-:Y:S01]  /*0290*/  STS [R0+UR4], R5 ;  /* 0x0000000500007988 */ /* 0x000fe20008000804 */
[----:B------:R-:W-:Y:S06]  /*02a0*/  BAR.SYNC.DEFER_BLOCKING 0x0 ;  /* 0x0000000000007b1d */ /* 0x000fec0000010000 */
[----:B------:R0:W-:Y:S04]  /*02b0*/  LDS R9, [R4+UR4] ;  /* 0x0000000404097984 */ /* 0x0001e80008000800 */
        /* <DEDUP_REMOVED lines=31> */
[----:B------:R-:W-:Y:S04]  /*04b0*/  LDS R9, [R4+UR4] ;  /* 0x0000000404097984 */ /* 0x000fe80008000800 */
[----:B------:R-:W0:Y:S01]  /*04c0*/  LDS R2, [R0+UR4] ;  /* 0x0000000400027984 */ /* 0x000e220008000800 */
[----:B------:R-:W-:Y:S01]  /*04d0*/  BAR.SYNC.DEFER_BLOCKING 0x0 ;  /* 0x0000000000007b1d */ /* 0x000fe20000010000 */
[----:B0-----:R-:W-:-:S04]  /*04e0*/  FSETP.GT.AND P0, PT, R9, R2, PT ;  /* 0x000000020900720b */ /* 0x001fc80003f04000 */
[----:B------:R-:W-:-:S05]  /*04f0*/  FSEL R9, R9, R2, P0 ;  /* 0x0000000209097208 */ /* 0x000fca0000000000 */
[----:B------:R-:W-:Y:S01]  /*0500*/  STS [R0+UR4], R9 ;  /* 0x0000000900007988 */ /* 0x000fe20008000804 */
[----:B------:R-:W-:Y:S06]  /*0510*/  BAR.SYNC.DEFER_BLOCKING 0x0 ;  /* 0x0000000000007b1d */ /* 0x000fec0000010000 */
[----:B------:R-:W-:Y:S04]  /*0520*/  LDS R3, [R3+UR4] ;  /* 0x0000000403037984 */ /* 0x000fe80008000800 */
[----:B------:R-:W0:Y:S01]  /*0530*/  LDS R2, [R0+UR4] ;  /* 0x0000000400027984 */ /* 0x000e220008000800 */
[----:B------:R-:W-:Y:S01]  /*0540*/  BAR.SYNC.DEFER_BLOCKING 0x0 ;  /* 0x0000000000007b1d */ /* 0x000fe20000010000 */
[----:B0-----:R-:W-:-:S04]  /*0550*/  FSETP.GT.AND P0, PT, R3, R2, PT ;  /* 0x000000020300720b */ /* 0x001fc80003f04000 */
[----:B------:R-:W-:-:S05]  /*0560*/  FSEL R5, R3, R2, P0 ;  /* 0x0000000203057208 */ /* 0x000fca0000000000 */
[----:B------:R1:W-:Y:S01]  /*0570*/  STS [R0+UR4], R5 ;  /* 0x0000000500007988 */ /* 0x0003e20008000804 */
[----:B------:R-:W-:Y:S06]  /*0580*/  BAR.SYNC.DEFER_BLOCKING 0x0 ;  /* 0x0000000000007b1d */ /* 0x000fec0000010000 */
.L_x_0:
[----:B-1----:R-:W1:Y:S01]  /*0590*/  LDS R5, [UR4] ;  /* 0x00000004ff057984 */ /* 0x002e620008000800 */
[----:B------:R-:W1:Y:S03]  /*05a0*/  LDC.64 R2, c[0x0][0x388] ;  /* 0x0000e200ff027b82 */ /* 0x000e660000000a00 */
[----:B-1----:R-:W-:Y:S01]  /*05b0*/  STG.E desc[UR6][R2.64], R5 ;  /* 0x0000000502007986 */ /* 0x002fe2000c101906 */
[----:B------:R-:W-:Y:S05]  /*05c0*/  EXIT ;  /* 0x000000000000794d */ /* 0x000fea0003800000 */
.L_x_1:
[----:B------:R-:W-:-:S00]  /*05d0*/  BRA `(.L_x_1) ;  /* 0xfffffffc00fc7947 */ /* 0x000fc0000383ffff */
[----:B------:R-:W-:-:S00]  /*05e0*/  NOP ;  /* 0x0000000000007918 */ /* 0x000fc00000000000 */
        /* <DEDUP_REMOVED lines=9> */
.L_x_2:


//--------------------- .nv.shared._Z12MaxValKernelPfS_i --------------------------
	.section	.nv.shared._Z12MaxValKernelPfS_i,"aw",@nobits
	.sectionflags	@""
	.align	4
.nv.shared._Z12MaxValKernelPfS_i:
	.zero		3072


//--------------------- .nv.shared.reserved.0     --------------------------
	.section	.nv.shared.reserved.0,"aw",@nobits
	.weak		__nv_reservedSMEM_offset_0_alias
	.size		__nv_reservedSMEM_offset_0_alias, 0, 64
	.other		__nv_reservedSMEM_offset_0_alias,@"STO_CUDA_RESERVED_SHARED STV_DEFAULT"
__nv_reservedSMEM_offset_0_alias:
	.zero		0
	.zero		64


//--------------------- .nv.constant0._Z12MaxValKernelPfS_i --------------------------
	.section	.nv.constant0._Z12MaxValKernelPfS_i,"a",@progbits
	.sectionflags	@""
	.align	4
.nv.constant0._Z12MaxValKernelPfS_i:
	.zero		916


//--------------------- SYMBOLS --------------------------

	.type		.nv.reservedSmem.offset0,@object
	.size		.nv.reservedSmem.offset0,0x4
	.type		.nv.reservedSmem.cap,@object
	.size		.nv.reservedSmem.cap,0x4
